//
// Generated by NVIDIA NVVM Compiler
//
// Compiler Build ID: CL-36424714
// Cuda compilation tools, release 13.0, V13.0.88
// Based on NVVM 20.0.0
//

.version 9.0
.target sm_100
.address_size 64

	// .globl	_Z15divergentKernelPii

.visible .entry _Z15divergentKernelPii(
	.param .u64 .ptr .align 1 _Z15divergentKernelPii_param_0,
	.param .u32 _Z15divergentKernelPii_param_1
)
{
	.reg .pred 	%p<3>;
	.reg .b32 	%r<10>;
	.reg .b64 	%rd<5>;

	ld.param.u64 	%rd2, [_Z15divergentKernelPii_param_0];
	ld.param.u32 	%r3, [_Z15divergentKernelPii_param_1];
	mov.u32 	%r4, %tid.x;
	mov.u32 	%r5, %ctaid.x;
	mov.u32 	%r6, %ntid.x;
	mad.lo.s32 	%r1, %r5, %r6, %r4;
	setp.ge.s32 	%p1, %r1, %r3;
	@%p1 bra 	$L__BB0_4;
	cvta.to.global.u64 	%rd3, %rd2;
	mul.wide.s32 	%rd4, %r1, 4;
	add.s64 	%rd1, %rd3, %rd4;
	ld.global.u32 	%r2, [%rd1];
	and.b32  	%r7, %r2, 1;
	setp.eq.b32 	%p2, %r7, 1;
	@%p2 bra 	$L__BB0_3;
	shl.b32 	%r9, %r2, 1;
	st.global.u32 	[%rd1], %r9;
	bra.uni 	$L__BB0_4;
$L__BB0_3:
	add.s32 	%r8, %r2, 1;
	st.global.u32 	[%rd1], %r8;
$L__BB0_4:
	ret;

}
	// .globl	_Z18nonDivergentKernelPii
.visible .entry _Z18nonDivergentKernelPii(
	.param .u64 .ptr .align 1 _Z18nonDivergentKernelPii_param_0,
	.param .u32 _Z18nonDivergentKernelPii_param_1
)
{
	.reg .pred 	%p<2>;
	.reg .b32 	%r<13>;
	.reg .b64 	%rd<5>;

	ld.param.u64 	%rd1, [_Z18nonDivergentKernelPii_param_0];
	ld.param.u32 	%r2, [_Z18nonDivergentKernelPii_param_1];
	mov.u32 	%r3, %tid.x;
	mov.u32 	%r4, %ctaid.x;
	mov.u32 	%r5, %ntid.x;
	mad.lo.s32 	%r1, %r4, %r5, %r3;
	setp.ge.s32 	%p1, %r1, %r2;
	@%p1 bra 	$L__BB1_2;
	cvta.to.global.u64 	%rd2, %rd1;
	mul.wide.s32 	%rd3, %r1, 4;
	add.s64 	%rd4, %rd2, %rd3;
	ld.global.u32 	%r6, [%rd4];
	and.b32  	%r7, %r6, 1;
	xor.b32  	%r8, %r7, 1;
	mul.lo.s32 	%r9, %r6, %r8;
	shl.b32 	%r10, %r9, 1;
	mad.lo.s32 	%r11, %r7, %r6, %r7;
	add.s32 	%r12, %r10, %r11;
	st.global.u32 	[%rd4], %r12;
$L__BB1_2:
	ret;

}
	// .globl	_Z16divergentKernel2Pii
.visible .entry _Z16divergentKernel2Pii(
	.param .u64 .ptr .align 1 _Z16divergentKernel2Pii_param_0,
	.param .u32 _Z16divergentKernel2Pii_param_1
)
{
	.reg .pred 	%p<4>;
	.reg .b32 	%r<21>;
	.reg .b64 	%rd<5>;

	ld.param.u64 	%rd2, [_Z16divergentKernel2Pii_param_0];
	ld.param.u32 	%r11, [_Z16divergentKernel2Pii_param_1];
	mov.u32 	%r12, %tid.x;
	mov.u32 	%r13, %ctaid.x;
	mov.u32 	%r14, %ntid.x;
	mad.lo.s32 	%r1, %r13, %r14, %r12;
	setp.ge.s32 	%p1, %r1, %r11;
	@%p1 bra 	$L__BB2_7;
	mul.hi.s32 	%r15, %r11, 1431655766;
	shr.u32 	%r16, %r15, 31;
	add.s32 	%r2, %r15, %r16;
	setp.ge.s32 	%p2, %r1, %r2;
	cvta.to.global.u64 	%rd3, %rd2;
	mul.wide.s32 	%rd4, %r1, 4;
	add.s64 	%rd1, %rd3, %rd4;
	@%p2 bra 	$L__BB2_3;
	ld.global.u32 	%r19, [%rd1];
	shl.b32 	%r20, %r19, 2;
	bra.uni 	$L__BB2_6;
$L__BB2_3:
	shl.b32 	%r17, %r2, 1;
	setp.ge.s32 	%p3, %r1, %r17;
	@%p3 bra 	$L__BB2_5;
	ld.global.u32 	%r19, [%rd1];
	mul.lo.s32 	%r20, %r19, 3;
	bra.uni 	$L__BB2_6;
$L__BB2_5:
	ld.global.u32 	%r19, [%rd1];
	shl.b32 	%r20, %r19, 1;
$L__BB2_6:
	mul.lo.s32 	%r18, %r19, %r20;
	st.global.u32 	[%rd1], %r18;
$L__BB2_7:
	ret;

}
	// .globl	_Z16divergentKernel3Pii
.visible .entry _Z16divergentKernel3Pii(
	.param .u64 .ptr .align 1 _Z16divergentKernel3Pii_param_0,
	.param .u32 _Z16divergentKernel3Pii_param_1
)
{
	.reg .pred 	%p<4>;
	.reg .b32 	%r<19>;
	.reg .b64 	%rd<9>;

	ld.param.u64 	%rd2, [_Z16divergentKernel3Pii_param_0];
	ld.param.u32 	%r2, [_Z16divergentKernel3Pii_param_1];
	cvta.to.global.u64 	%rd1, %rd2;
	mov.u32 	%r3, %tid.x;
	mov.u32 	%r4, %ctaid.x;
	mov.u32 	%r5, %ntid.x;
	mad.lo.s32 	%r1, %r4, %r5, %r3;
	setp.le.s32 	%p1, %r2, %r1;
	@%p1 bra 	$L__BB3_6;
	mul.hi.s32 	%r7, %r1, 1431655766;
	shr.u32 	%r8, %r7, 31;
	add.s32 	%r9, %r7, %r8;
	mul.lo.s32 	%r10, %r9, 3;
	sub.s32 	%r6, %r1, %r10;
	setp.eq.s32 	%p2, %r6, 1;
	@%p2 bra 	$L__BB3_4;
	setp.ne.s32 	%p3, %r6, 0;
	@%p3 bra 	$L__BB3_5;
	add.s32 	%r14, %r2, %r1;
	mul.wide.s32 	%rd5, %r1, 4;
	add.s64 	%rd6, %rd1, %rd5;
	ld.global.u32 	%r15, [%rd6];
	mul.lo.s32 	%r16, %r15, %r14;
	st.global.u32 	[%rd6], %r16;
	bra.uni 	$L__BB3_6;
$L__BB3_4:
	sub.s32 	%r11, %r2, %r1;
	mul.wide.s32 	%rd3, %r1, 4;
	add.s64 	%rd4, %rd1, %rd3;
	ld.global.u32 	%r12, [%rd4];
	mul.lo.s32 	%r13, %r12, %r11;
	st.global.u32 	[%rd4], %r13;
	bra.uni 	$L__BB3_6;
$L__BB3_5:
	mul.wide.s32 	%rd7, %r1, 4;
	add.s64 	%rd8, %rd1, %rd7;
	ld.global.u32 	%r17, [%rd8];
	div.s32 	%r18, %r17, %r1;
	st.global.u32 	[%rd8], %r18;
$L__BB3_6:
	ret;

}


// ===== COMPILED SASS (sm_100) =====

	.target	sm_100

	.elftype	@"ET_EXEC"


//--------------------- .note.nv.tkinfo           --------------------------
	.section	.note.nv.tkinfo,"",@"SHT_NOTE"
	.sectionflags	@"SHF_NOTE_NV_TKINFO"
	.tkinfo
        /*0018*/ 	.word	0x00000002
        /*0030*/ 	.string	""
        /*0030*/ 	.string	"ptxas"
        /*0030*/ 	.string	"Cuda compilation tools, release 13.0, V13.0.88"
        /*0030*/ 	.string	"Build cuda_13.0.r13.0/compiler.36424714_0"
        /*0030*/ 	.string	"-arch sm_100 -m 64 "



//--------------------- .note.nv.cuinfo           --------------------------
	.section	.note.nv.cuinfo,"",@"SHT_NOTE"
	.sectionflags	@"SHF_NOTE_NV_CUINFO"
        /*0018*/ 	.short	0x0002
        /*001a*/ 	.short	0x0064
        /*001c*/ 	.short	0x0082
	.zero		2


//--------------------- .nv.info                  --------------------------
	.section	.nv.info,"",@"SHT_CUDA_INFO"
	.align	4


	//----- nvinfo : EIATTR_REGCOUNT
	.align		4
        /*0000*/ 	.byte	0x04, 0x2f
        /*0002*/ 	.short	(.L_1 - .L_0)
	.align		4
.L_0:
        /*0004*/ 	.word	index@(_Z15divergentKernelPii)
        /*0008*/ 	.word	0x00000008


	//----- nvinfo : EIATTR_FRAME_SIZE
	.align		4
.L_1:
        /*000c*/ 	.byte	0x04, 0x11
        /*000e*/ 	.short	(.L_3 - .L_2)
	.align		4
.L_2:
        /*0010*/ 	.word	index@(_Z15divergentKernelPii)
        /*0014*/ 	.word	0x00000000


	//----- nvinfo : EIATTR_REGCOUNT
	.align		4
.L_3:
        /*0018*/ 	.byte	0x04, 0x2f
        /*001a*/ 	.short	(.L_5 - .L_4)
	.align		4
.L_4:
        /*001c*/ 	.word	index@(_Z18nonDivergentKernelPii)
        /*0020*/ 	.word	0x0000000a


	//----- nvinfo : EIATTR_FRAME_SIZE
	.align		4
.L_5:
        /*0024*/ 	.byte	0x04, 0x11
        /*0026*/ 	.short	(.L_7 - .L_6)
	.align		4
.L_6:
        /*0028*/ 	.word	index@(_Z18nonDivergentKernelPii)
        /*002c*/ 	.word	0x00000000


	//----- nvinfo : EIATTR_REGCOUNT
	.align		4
.L_7:
        /*0030*/ 	.byte	0x04, 0x2f
        /*0032*/ 	.short	(.L_9 - .L_8)
	.align		4
.L_8:
        /*0034*/ 	.word	index@(_Z16divergentKernel2Pii)
        /*0038*/ 	.word	0x00000008


	//----- nvinfo : EIATTR_FRAME_SIZE
	.align		4
.L_9:
        /*003c*/ 	.byte	0x04, 0x11
        /*003e*/ 	.short	(.L_11 - .L_10)
	.align		4
.L_10:
        /*0040*/ 	.word	index@(_Z16divergentKernel2Pii)
        /*0044*/ 	.word	0x00000000


	//----- nvinfo : EIATTR_REGCOUNT
	.align		4
.L_11:
        /*0048*/ 	.byte	0x04, 0x2f
        /*004a*/ 	.short	(.L_13 - .L_12)
	.align		4
.L_12:
        /*004c*/ 	.word	index@(_Z16divergentKernel3Pii)
        /*0050*/ 	.word	0x0000000e


	//----- nvinfo : EIATTR_FRAME_SIZE
	.align		4
.L_13:
        /*0054*/ 	.byte	0x04, 0x11
        /*0056*/ 	.short	(.L_15 - .L_14)
	.align		4
.L_14:
        /*0058*/ 	.word	index@(_Z16divergentKernel3Pii)
        /*005c*/ 	.word	0x00000000


	//----- nvinfo : EIATTR_MIN_STACK_SIZE
	.align		4
.L_15:
        /*0060*/ 	.byte	0x04, 0x12
        /*0062*/ 	.short	(.L_17 - .L_16)
	.align		4
.L_16:
        /*0064*/ 	.word	index@(_Z16divergentKernel3Pii)
        /*0068*/ 	.word	0x00000000


	//----- nvinfo : EIATTR_MIN_STACK_SIZE
	.align		4
.L_17:
        /*006c*/ 	.byte	0x04, 0x12
        /*006e*/ 	.short	(.L_19 - .L_18)
	.align		4
.L_18:
        /*0070*/ 	.word	index@(_Z16divergentKernel2Pii)
        /*0074*/ 	.word	0x00000000


	//----- nvinfo : EIATTR_MIN_STACK_SIZE
	.align		4
.L_19:
        /*0078*/ 	.byte	0x04, 0x12
        /*007a*/ 	.short	(.L_21 - .L_20)
	.align		4
.L_20:
        /*007c*/ 	.word	index@(_Z18nonDivergentKernelPii)
        /*0080*/ 	.word	0x00000000


	//----- nvinfo : EIATTR_MIN_STACK_SIZE
	.align		4
.L_21:
        /*0084*/ 	.byte	0x04, 0x12
        /*0086*/ 	.short	(.L_23 - .L_22)
	.align		4
.L_22:
        /*0088*/ 	.word	index@(_Z15divergentKernelPii)
        /*008c*/ 	.word	0x00000000
.L_23:


//--------------------- .nv.compat                --------------------------
	.section	.nv.compat,"",@"SHT_CUDA_COMPAT_INFO"
	.align	4
        /*0000*/ 	.byte	0x02, 0x09, 0x00, 0x00, 0x02, 0x02, 0x01, 0x00, 0x02, 0x05, 0x05, 0x00, 0x03, 0x07, 0x01, 0x01
        /*0010*/ 	.byte	0x02, 0x03, 0x00, 0x00, 0x02, 0x06, 0x01, 0x00, 0x04, 0x0b, 0x08, 0x00, 0x09, 0x00, 0x00, 0x00
        /*0020*/ 	.byte	0x00, 0x00, 0x00, 0x00


//--------------------- .nv.info._Z16divergentKernel3Pii --------------------------
	.section	.nv.info._Z16divergentKernel3Pii,"",@"SHT_CUDA_INFO"
	.sectionflags	@""
	.align	4


	//----- nvinfo : EIATTR_CUDA_API_VERSION
	.align		4
        /*0000*/ 	.byte	0x04, 0x37
        /*0002*/ 	.short	(.L_25 - .L_24)
.L_24:
        /*0004*/ 	.word	0x00000082


	//----- nvinfo : EIATTR_KPARAM_INFO
	.align		4
.L_25:
        /*0008*/ 	.byte	0x04, 0x17
        /*000a*/ 	.short	(.L_27 - .L_26)
.L_26:
        /*000c*/ 	.word	0x00000000
        /*0010*/ 	.short	0x0001
        /*0012*/ 	.short	0x0008
        /*0014*/ 	.byte	0x00, 0xf0, 0x11, 0x00


	//----- nvinfo : EIATTR_KPARAM_INFO
	.align		4
.L_27:
        /*0018*/ 	.byte	0x04, 0x17
        /*001a*/ 	.short	(.L_29 - .L_28)
.L_28:
        /*001c*/ 	.word	0x00000000
        /*0020*/ 	.short	0x0000
        /*0022*/ 	.short	0x0000
        /*0024*/ 	.byte	0x00, 0xf5, 0x21, 0x00


	//----- nvinfo : EIATTR_SPARSE_MMA_MASK
	.align		4
.L_29:
        /*0028*/ 	.byte	0x03, 0x50
        /*002a*/ 	.short	0x0000


	//----- nvinfo : EIATTR_MAXREG_COUNT
	.align		4
        /*002c*/ 	.byte	0x03, 0x1b
        /*002e*/ 	.short	0x00ff


	//----- nvinfo : EIATTR_MERCURY_ISA_VERSION
	.align		4
        /*0030*/ 	.byte	0x03, 0x5f
        /*0032*/ 	.short	0x0101


	//----- nvinfo : EIATTR_VRC_CTA_INIT_COUNT
	.align		4
        /*0034*/ 	.byte	0x02, 0x4a
	.zero		1
	.zero		1


	//----- nvinfo : EIATTR_EXIT_INSTR_OFFSETS
	.align		4
        /*0038*/ 	.byte	0x04, 0x1c
        /*003a*/ 	.short	(.L_31 - .L_30)


	//   ....[0]....
.L_30:
        /*003c*/ 	.word	0x00000070


	//   ....[1]....
        /*0040*/ 	.word	0x00000160


	//   ....[2]....
        /*0044*/ 	.word	0x00000330


	//   ....[3]....
        /*0048*/ 	.word	0x000003a0


	//----- nvinfo : EIATTR_CRS_STACK_SIZE
	.align		4
.L_31:
        /*004c*/ 	.byte	0x04, 0x1e
        /*004e*/ 	.short	(.L_33 - .L_32)
.L_32:
        /*0050*/ 	.word	0x00000000


	//----- nvinfo : EIATTR_CBANK_PARAM_SIZE
	.align		4
.L_33:
        /*0054*/ 	.byte	0x03, 0x19
        /*0056*/ 	.short	0x000c


	//----- nvinfo : EIATTR_PARAM_CBANK
	.align		4
        /*0058*/ 	.byte	0x04, 0x0a
        /*005a*/ 	.short	(.L_35 - .L_34)
	.align		4
.L_34:
        /*005c*/ 	.word	index@(.nv.constant0._Z16divergentKernel3Pii)
        /*0060*/ 	.short	0x0380
        /*0062*/ 	.short	0x000c


	//----- nvinfo : EIATTR_SW_WAR
	.align		4
.L_35:
        /*0064*/ 	.byte	0x04, 0x36
        /*0066*/ 	.short	(.L_37 - .L_36)
.L_36:
        /*0068*/ 	.word	0x00000008
.L_37:


//--------------------- .nv.info._Z16divergentKernel2Pii --------------------------
	.section	.nv.info._Z16divergentKernel2Pii,"",@"SHT_CUDA_INFO"
	.sectionflags	@""
	.align	4


	//----- nvinfo : EIATTR_CUDA_API_VERSION
	.align		4
        /*0000*/ 	.byte	0x04, 0x37
        /*0002*/ 	.short	(.L_39 - .L_38)
.L_38:
        /*0004*/ 	.word	0x00000082


	//----- nvinfo : EIATTR_KPARAM_INFO
	.align		4
.L_39:
        /*0008*/ 	.byte	0x04, 0x17
        /*000a*/ 	.short	(.L_41 - .L_40)
.L_40:
        /*000c*/ 	.word	0x00000000
        /*0010*/ 	.short	0x0001
        /*0012*/ 	.short	0x0008
        /*0014*/ 	.byte	0x00, 0xf0, 0x11, 0x00


	//----- nvinfo : EIATTR_KPARAM_INFO
	.align		4
.L_41:
        /*0018*/ 	.byte	0x04, 0x17
        /*001a*/ 	.short	(.L_43 - .L_42)
.L_42:
        /*001c*/ 	.word	0x00000000
        /*0020*/ 	.short	0x0000
        /*0022*/ 	.short	0x0000
        /*0024*/ 	.byte	0x00, 0xf5, 0x21, 0x00


	//----- nvinfo : EIATTR_SPARSE_MMA_MASK
	.align		4
.L_43:
        /*0028*/ 	.byte	0x03, 0x50
        /*002a*/ 	.short	0x0000


	//----- nvinfo : EIATTR_MAXREG_COUNT
	.align		4
        /*002c*/ 	.byte	0x03, 0x1b
        /*002e*/ 	.short	0x00ff


	//----- nvinfo : EIATTR_MERCURY_ISA_VERSION
	.align		4
        /*0030*/ 	.byte	0x03, 0x5f
        /*0032*/ 	.short	0x0101


	//----- nvinfo : EIATTR_VRC_CTA_INIT_COUNT
	.align		4
        /*0034*/ 	.byte	0x02, 0x4a
	.zero		1
	.zero		1


	//----- nvinfo : EIATTR_EXIT_INSTR_OFFSETS
	.align		4
        /*0038*/ 	.byte	0x04, 0x1c
        /*003a*/ 	.short	(.L_45 - .L_44)


	//   ....[0]....
.L_44:
        /*003c*/ 	.word	0x00000070


	//   ....[1]....
        /*0040*/ 	.word	0x000001b0


	//----- nvinfo : EIATTR_CRS_STACK_SIZE
	.align		4
.L_45:
        /*0044*/ 	.byte	0x04, 0x1e
        /*0046*/ 	.short	(.L_47 - .L_46)
.L_46:
        /*0048*/ 	.word	0x00000000


	//----- nvinfo : EIATTR_CBANK_PARAM_SIZE
	.align		4
.L_47:
        /*004c*/ 	.byte	0x03, 0x19
        /*004e*/ 	.short	0x000c


	//----- nvinfo : EIATTR_PARAM_CBANK
	.align		4
        /*0050*/ 	.byte	0x04, 0x0a
        /*0052*/ 	.short	(.L_49 - .L_48)
	.align		4
.L_48:
        /*0054*/ 	.word	index@(.nv.constant0._Z16divergentKernel2Pii)
        /*0058*/ 	.short	0x0380
        /*005a*/ 	.short	0x000c


	//----- nvinfo : EIATTR_SW_WAR
	.align		4
.L_49:
        /*005c*/ 	.byte	0x04, 0x36
        /*005e*/ 	.short	(.L_51 - .L_50)
.L_50:
        /*0060*/ 	.word	0x00000008
.L_51:


//--------------------- .nv.info._Z18nonDivergentKernelPii --------------------------
	.section	.nv.info._Z18nonDivergentKernelPii,"",@"SHT_CUDA_INFO"
	.sectionflags	@""
	.align	4


	//----- nvinfo : EIATTR_CUDA_API_VERSION
	.align		4
        /*0000*/ 	.byte	0x04, 0x37
        /*0002*/ 	.short	(.L_53 - .L_52)
.L_52:
        /*0004*/ 	.word	0x00000082


	//----- nvinfo : EIATTR_KPARAM_INFO
	.align		4
.L_53:
        /*0008*/ 	.byte	0x04, 0x17
        /*000a*/ 	.short	(.L_55 - .L_54)
.L_54:
        /*000c*/ 	.word	0x00000000
        /*0010*/ 	.short	0x0001
        /*0012*/ 	.short	0x0008
        /*0014*/ 	.byte	0x00, 0xf0, 0x11, 0x00


	//----- nvinfo : EIATTR_KPARAM_INFO
	.align		4
.L_55:
        /*0018*/ 	.byte	0x04, 0x17
        /*001a*/ 	.short	(.L_57 - .L_56)
.L_56:
        /*001c*/ 	.word	0x00000000
        /*0020*/ 	.short	0x0000
        /*0022*/ 	.short	0x0000
        /*0024*/ 	.byte	0x00, 0xf5, 0x21, 0x00


	//----- nvinfo : EIATTR_SPARSE_MMA_MASK
	.align		4
.L_57:
        /*0028*/ 	.byte	0x03, 0x50
        /*002a*/ 	.short	0x0000


	//----- nvinfo : EIATTR_MAXREG_COUNT
	.align		4
        /*002c*/ 	.byte	0x03, 0x1b
        /*002e*/ 	.short	0x00ff


	//----- nvinfo : EIATTR_MERCURY_ISA_VERSION
	.align		4
        /*0030*/ 	.byte	0x03, 0x5f
        /*0032*/ 	.short	0x0101


	//----- nvinfo : EIATTR_VRC_CTA_INIT_COUNT
	.align		4
        /*0034*/ 	.byte	0x02, 0x4a
	.zero		1
	.zero		1


	//----- nvinfo : EIATTR_EXIT_INSTR_OFFSETS
	.align		4
        /*0038*/ 	.byte	0x04, 0x1c
        /*003a*/ 	.short	(.L_59 - .L_58)


	//   ....[0]....
.L_58:
        /*003c*/ 	.word	0x00000070


	//   ....[1]....
        /*0040*/ 	.word	0x00000120


	//----- nvinfo : EIATTR_CBANK_PARAM_SIZE
	.align		4
.L_59:
        /*0044*/ 	.byte	0x03, 0x19
        /*0046*/ 	.short	0x000c


	//----- nvinfo : EIATTR_PARAM_CBANK
	.align		4
        /*0048*/ 	.byte	0x04, 0x0a
        /*004a*/ 	.short	(.L_61 - .L_60)
	.align		4
.L_60:
        /*004c*/ 	.word	index@(.nv.constant0._Z18nonDivergentKernelPii)
        /*0050*/ 	.short	0x0380
        /*0052*/ 	.short	0x000c


	//----- nvinfo : EIATTR_SW_WAR
	.align		4
.L_61:
        /*0054*/ 	.byte	0x04, 0x36
        /*0056*/ 	.short	(.L_63 - .L_62)
.L_62:
        /*0058*/ 	.word	0x00000008
.L_63:


//--------------------- .nv.info._Z15divergentKernelPii --------------------------
	.section	.nv.info._Z15divergentKernelPii,"",@"SHT_CUDA_INFO"
	.sectionflags	@""
	.align	4


	//----- nvinfo : EIATTR_CUDA_API_VERSION
	.align		4
        /*0000*/ 	.byte	0x04, 0x37
        /*0002*/ 	.short	(.L_65 - .L_64)
.L_64:
        /*0004*/ 	.word	0x00000082


	//----- nvinfo : EIATTR_KPARAM_INFO
	.align		4
.L_65:
        /*0008*/ 	.byte	0x04, 0x17
        /*000a*/ 	.short	(.L_67 - .L_66)
.L_66:
        /*000c*/ 	.word	0x00000000
        /*0010*/ 	.short	0x0001
        /*0012*/ 	.short	0x0008
        /*0014*/ 	.byte	0x00, 0xf0, 0x11, 0x00


	//----- nvinfo : EIATTR_KPARAM_INFO
	.align		4
.L_67:
        /*0018*/ 	.byte	0x04, 0x17
        /*001a*/ 	.short	(.L_69 - .L_68)
.L_68:
        /*001c*/ 	.word	0x00000000
        /*0020*/ 	.short	0x0000
        /*0022*/ 	.short	0x0000
        /*0024*/ 	.byte	0x00, 0xf5, 0x21, 0x00


	//----- nvinfo : EIATTR_SPARSE_MMA_MASK
	.align		4
.L_69:
        /*0028*/ 	.byte	0x03, 0x50
        /*002a*/ 	.short	0x0000


	//----- nvinfo : EIATTR_MAXREG_COUNT
	.align		4
        /*002c*/ 	.byte	0x03, 0x1b
        /*002e*/ 	.short	0x00ff


	//----- nvinfo : EIATTR_MERCURY_ISA_VERSION
	.align		4
        /*0030*/ 	.byte	0x03, 0x5f
        /*0032*/ 	.short	0x0101


	//----- nvinfo : EIATTR_VRC_CTA_INIT_COUNT
	.align		4
        /*0034*/ 	.byte	0x02, 0x4a
	.zero		1
	.zero		1


	//----- nvinfo : EIATTR_EXIT_INSTR_OFFSETS
	.align		4
        /*0038*/ 	.byte	0x04, 0x1c
        /*003a*/ 	.short	(.L_71 - .L_70)


	//   ....[0]....
.L_70:
        /*003c*/ 	.word	0x00000070


	//   ....[1]....
        /*0040*/ 	.word	0x00000100


	//   ....[2]....
        /*0044*/ 	.word	0x00000130


	//----- nvinfo : EIATTR_CBANK_PARAM_SIZE
	.align		4
.L_71:
        /*0048*/ 	.byte	0x03, 0x19
        /*004a*/ 	.short	0x000c


	//----- nvinfo : EIATTR_PARAM_CBANK
	.align		4
        /*004c*/ 	.byte	0x04, 0x0a
        /*004e*/ 	.short	(.L_73 - .L_72)
	.align		4
.L_72:
        /*0050*/ 	.word	index@(.nv.constant0._Z15divergentKernelPii)
        /*0054*/ 	.short	0x0380
        /*0056*/ 	.short	0x000c


	//----- nvinfo : EIATTR_SW_WAR
	.align		4
.L_73:
        /*0058*/ 	.byte	0x04, 0x36
        /*005a*/ 	.short	(.L_75 - .L_74)
.L_74:
        /*005c*/ 	.word	0x00000008
.L_75:


//--------------------- .nv.callgraph             --------------------------
	.section	.nv.callgraph,"",@"SHT_CUDA_CALLGRAPH"
	.align	4
	.sectionentsize	8
	.align		4
        /*0000*/ 	.word	0x00000000
	.align		4
        /*0004*/ 	.word	0xffffffff
	.align		4
        /*0008*/ 	.word	0x00000000
	.align		4
        /*000c*/ 	.word	0xfffffffe
	.align		4
        /*0010*/ 	.word	0x00000000
	.align		4
        /*0014*/ 	.word	0xfffffffd
	.align		4
        /*0018*/ 	.word	0x00000000
	.align		4
        /*001c*/ 	.word	0xfffffffc


//--------------------- .text._Z16divergentKernel3Pii --------------------------
	.section	.text._Z16divergentKernel3Pii,"ax",@progbits
	.align	128
        .global         _Z16divergentKernel3Pii
        .type           _Z16divergentKernel3Pii,@function
        .size           _Z16divergentKernel3Pii,(.L_x_9 - _Z16divergentKernel3Pii)
        .other          _Z16divergentKernel3Pii,@"STO_CUDA_ENTRY STV_DEFAULT"
_Z16divergentKernel3Pii:
.text._Z16divergentKernel3Pii:
[----:B------:R-:W-:Y:S01]  /*0000*/  LDC R1, c[0x0][0x37c] ;  /* 0x0000df00ff017b82 */ /* 0x000fe20000000800 */
[----:B------:R-:W0:Y:S07]  /*0010*/  S2R R0, SR_TID.X ;  /* 0x0000000000007919 */ /* 0x000e2e0000002100 */
[----:B------:R-:W0:Y:S01]  /*0020*/  S2UR UR4, SR_CTAID.X ;  /* 0x00000000000479c3 */ /* 0x000e220000002500 */
[----:B------:R-:W1:Y:S07]  /*0030*/  LDCU UR6, c[0x0][0x388] ;  /* 0x00007100ff0677ac */ /* 0x000e6e0008000800 */
[----:B------:R-:W0:Y:S02]  /*0040*/  LDC R3, c[0x0][0x360] ;  /* 0x0000d800ff037b82 */ /* 0x000e240000000800 */
[----:B0-----:R-:W-:-:S05]  /*0050*/  IMAD R0, R3, UR4, R0 ;  /* 0x0000000403007c24 */ /* 0x001fca000f8e0200 */
[----:B-1----:R-:W-:-:S13]  /*0060*/  ISETP.GE.AND P0, PT, R0, UR6, PT ;  /* 0x0000000600007c0c */ /* 0x002fda000bf06270 */
[----:B------:R-:W-:Y:S05]  /*0070*/  @P0 EXIT ;  /* 0x000000000000094d */ /* 0x000fea0003800000 */
[----:B------:R-:W-:Y:S01]  /*0080*/  IMAD.HI R2, R0, 0x55555556, RZ ;  /* 0x5555555600027827 */ /* 0x000fe200078e02ff */
[----:B------:R-:W0:Y:S04]  /*0090*/  LDCU.64 UR4, c[0x0][0x358] ;  /* 0x00006b00ff0477ac */ /* 0x000e280008000a00 */
[----:B------:R-:W-:-:S05]  /*00a0*/  LEA.HI R3, R2, R2, RZ, 0x1 ;  /* 0x0000000202037211 */ /* 0x000fca00078f08ff */
[----:B------:R-:W-:-:S05]  /*00b0*/  IMAD R3, R3, -0x3, R0 ;  /* 0xfffffffd03037824 */ /* 0x000fca00078e0200 */
[----:B------:R-:W-:-:S13]  /*00c0*/  ISETP.NE.AND P0, PT, R3, 0x1, PT ;  /* 0x000000010300780c */ /* 0x000fda0003f05270 */
[----:B0-----:R-:W-:Y:S05]  /*00d0*/  @!P0 BRA `(.L_x_0) ;  /* 0x0000000000988947 */ /* 0x001fea0003800000 */
[----:B------:R-:W-:-:S13]  /*00e0*/  ISETP.NE.AND P0, PT, R3, RZ, PT ;  /* 0x000000ff0300720c */ /* 0x000fda0003f05270 */
[----:B------:R-:W-:Y:S05]  /*00f0*/  @P0 BRA `(.L_x_1) ;  /* 0x00000000001c0947 */ /* 0x000fea0003800000 */
[----:B------:R-:W0:Y:S02]  /*0100*/  LDC.64 R2, c[0x0][0x380] ;  /* 0x0000e000ff027b82 */ /* 0x000e240000000a00 */
[----:B0-----:R-:W-:-:S05]  /*0110*/  IMAD.WIDE R2, R0, 0x4, R2 ;  /* 0x0000000400027825 */ /* 0x001fca00078e0202 */
[----:B------:R-:W2:Y:S01]  /*0120*/  LDG.E R5, desc[UR4][R2.64] ;  /* 0x0000000402057981 */ /* 0x000ea2000c1e1900 */
[----:B------:R-:W-:-:S04]  /*0130*/  VIADD R0, R0, UR6 ;  /* 0x0000000600007c36 */ /* 0x000fc80008000000 */
[----:B--2---:R-:W-:-:S05]  /*0140*/  IMAD R5, R0, R5, RZ ;  /* 0x0000000500057224 */ /* 0x004fca00078e02ff */
[----:B------:R-:W-:Y:S01]  /*0150*/  STG.E desc[UR4][R2.64], R5 ;  /* 0x0000000502007986 */ /* 0x000fe2000c101904 */
[----:B------:R-:W-:Y:S05]  /*0160*/  EXIT ;  /* 0x000000000000794d */ /* 0x000fea0003800000 */
.L_x_1:
[----:B------:R-:W0:Y:S02]  /*0170*/  LDC.64 R2, c[0x0][0x380] ;  /* 0x0000e000ff027b82 */ /* 0x000e240000000a00 */
[----:B0-----:R-:W-:-:S05]  /*0180*/  IMAD.WIDE R2, R0, 0x4, R2 ;  /* 0x0000000400027825 */ /* 0x001fca00078e0202 */
[----:B------:R-:W2:Y:S01]  /*0190*/  LDG.E R11, desc[UR4][R2.64] ;  /* 0x00000004020b7981 */ /* 0x000ea2000c1e1900 */
[-C--:B------:R-:W-:Y:S02]  /*01a0*/  IABS R7, R0.reuse ;  /* 0x0000000000077213 */ /* 0x080fe40000000000 */
[----:B------:R-:W-:Y:S02]  /*01b0*/  IABS R10, R0 ;  /* 0x00000000000a7213 */ /* 0x000fe40000000000 */
[----:B------:R-:W0:Y:S08]  /*01c0*/  I2F.RP R6, R7 ;  /* 0x0000000700067306 */ /* 0x000e300000209400 */
[----:B0-----:R-:W0:Y:S02]  /*01d0*/  MUFU.RCP R6, R6 ;  /* 0x0000000600067308 */ /* 0x001e240000001000 */
[----:B0-----:R-:W-:-:S06]  /*01e0*/  IADD3 R4, PT, PT, R6, 0xffffffe, RZ ;  /* 0x0ffffffe06047810 */ /* 0x001fcc0007ffe0ff */
[----:B------:R0:W1:Y:S02]  /*01f0*/  F2I.FTZ.U32.TRUNC.NTZ R5, R4 ;  /* 0x0000000400057305 */ /* 0x000064000021f000 */
[----:B0-----:R-:W-:Y:S02]  /*0200*/  IMAD.MOV.U32 R4, RZ, RZ, RZ ;  /* 0x000000ffff047224 */ /* 0x001fe400078e00ff */
[----:B-1----:R-:W-:-:S04]  /*0210*/  IMAD.MOV R8, RZ, RZ, -R5 ;  /* 0x000000ffff087224 */ /* 0x002fc800078e0a05 */
[----:B------:R-:W-:Y:S01]  /*0220*/  IMAD R9, R8, R7, RZ ;  /* 0x0000000708097224 */ /* 0x000fe200078e02ff */
[----:B------:R-:W-:-:S03]  /*0230*/  IADD3 R8, PT, PT, RZ, -R10, RZ ;  /* 0x8000000aff087210 */ /* 0x000fc60007ffe0ff */
[----:B------:R-:W-:Y:S01]  /*0240*/  IMAD.HI.U32 R5, R5, R9, R4 ;  /* 0x0000000905057227 */ /* 0x000fe200078e0004 */
[----:B--2---:R-:W-:-:S05]  /*0250*/  IABS R6, R11 ;  /* 0x0000000b00067213 */ /* 0x004fca0000000000 */
[----:B------:R-:W-:-:S04]  /*0260*/  IMAD.HI.U32 R5, R5, R6, RZ ;  /* 0x0000000605057227 */ /* 0x000fc800078e00ff */
[----:B------:R-:W-:-:S05]  /*0270*/  IMAD R4, R5, R8, R6 ;  /* 0x0000000805047224 */ /* 0x000fca00078e0206 */
[----:B------:R-:W-:-:S13]  /*0280*/  ISETP.GT.U32.AND P2, PT, R7, R4, PT ;  /* 0x000000040700720c */ /* 0x000fda0003f44070 */
[-C--:B------:R-:W-:Y:S01]  /*0290*/  @!P2 IADD3 R4, PT, PT, R4, -R7.reuse, RZ ;  /* 0x800000070404a210 */ /* 0x080fe20007ffe0ff */
[----:B------:R-:W-:Y:S01]  /*02a0*/  @!P2 VIADD R5, R5, 0x1 ;  /* 0x000000010505a836 */ /* 0x000fe20000000000 */
[----:B------:R-:W-:Y:S02]  /*02b0*/  ISETP.NE.AND P2, PT, R0, RZ, PT ;  /* 0x000000ff0000720c */ /* 0x000fe40003f45270 */
[----:B------:R-:W-:Y:S02]  /*02c0*/  ISETP.GE.U32.AND P0, PT, R4, R7, PT ;  /* 0x000000070400720c */ /* 0x000fe40003f06070 */
[----:B------:R-:W-:-:S04]  /*02d0*/  LOP3.LUT R4, R11, R0, RZ, 0x3c, !PT ;  /* 0x000000000b047212 */ /* 0x000fc800078e3cff */
[----:B------:R-:W-:-:S07]  /*02e0*/  ISETP.GE.AND P1, PT, R4, RZ, PT ;  /* 0x000000ff0400720c */ /* 0x000fce0003f26270 */
[----:B------:R-:W-:-:S06]  /*02f0*/  @P0 IADD3 R5, PT, PT, R5, 0x1, RZ ;  /* 0x0000000105050810 */ /* 0x000fcc0007ffe0ff */
[----:B------:R-:W-:Y:S01]  /*0300*/  @!P1 IMAD.MOV R5, RZ, RZ, -R5 ;  /* 0x000000ffff059224 */ /* 0x000fe200078e0a05 */
[----:B------:R-:W-:-:S05]  /*0310*/  @!P2 LOP3.LUT R5, RZ, R0, RZ, 0x33, !PT ;  /* 0x00000000ff05a212 */ /* 0x000fca00078e33ff */
[----:B------:R-:W-:Y:S01]  /*0320*/  STG.E desc[UR4][R2.64], R5 ;  /* 0x0000000502007986 */ /* 0x000fe2000c101904 */
[----:B------:R-:W-:Y:S05]  /*0330*/  EXIT ;  /* 0x000000000000794d */ /* 0x000fea0003800000 */
.L_x_0:
[----:B------:R-:W0:Y:S02]  /*0340*/  LDC.64 R2, c[0x0][0x380] ;  /* 0x0000e000ff027b82 */ /* 0x000e240000000a00 */
[----:B0-----:R-:W-:-:S05]  /*0350*/  IMAD.WIDE R2, R0, 0x4, R2 ;  /* 0x0000000400027825 */ /* 0x001fca00078e0202 */
[----:B------:R-:W2:Y:S01]  /*0360*/  LDG.E R5, desc[UR4][R2.64] ;  /* 0x0000000402057981 */ /* 0x000ea2000c1e1900 */
[----:B------:R-:W-:-:S05]  /*0370*/  IADD3 R0, PT, PT, -R0, UR6, RZ ;  /* 0x0000000600007c10 */ /* 0x000fca000fffe1ff */
[----:B--2---:R-:W-:-:S05]  /*0380*/  IMAD R5, R0, R5, RZ ;  /* 0x0000000500057224 */ /* 0x004fca00078e02ff */
[----:B------:R-:W-:Y:S01]  /*0390*/  STG.E desc[UR4][R2.64], R5 ;  /* 0x0000000502007986 */ /* 0x000fe2000c101904 */
[----:B------:R-:W-:Y:S05]  /*03a0*/  EXIT ;  /* 0x000000000000794d */ /* 0x000fea0003800000 */
.L_x_2:
[----:B------:R-:W-:-:S00]  /*03b0*/  BRA `(.L_x_2) ;  /* 0xfffffffc00fc7947 */ /* 0x000fc0000383ffff */
[----:B------:R-:W-:-:S00]  /*03c0*/  NOP ;  /* 0x0000000000007918 */ /* 0x000fc00000000000 */
        /* <DEDUP_REMOVED lines=11> */
.L_x_9:


//--------------------- .text._Z16divergentKernel2Pii --------------------------
	.section	.text._Z16divergentKernel2Pii,"ax",@progbits
	.align	128
        .global         _Z16divergentKernel2Pii
        .type           _Z16divergentKernel2Pii,@function
        .size           _Z16divergentKernel2Pii,(.L_x_10 - _Z16divergentKernel2Pii)
        .other          _Z16divergentKernel2Pii,@"STO_CUDA_ENTRY STV_DEFAULT"
_Z16divergentKernel2Pii:
.text._Z16divergentKernel2Pii:
        /* <DEDUP_REMOVED lines=8> */
[----:B------:R-:W-:Y:S01]  /*0080*/  UIMAD.WIDE UR4, UR4, 0x55555556, URZ ;  /* 0x55555556040478a5 */ /* 0x000fe2000f8e02ff */
[----:B------:R-:W0:Y:S01]  /*0090*/  LDC.64 R2, c[0x0][0x380] ;  /* 0x0000e000ff027b82 */ /* 0x000e220000000a00 */
[----:B------:R-:W1:Y:S01]  /*00a0*/  LDCU.64 UR6, c[0x0][0x358] ;  /* 0x00006b00ff0677ac */ /* 0x000e620008000a00 */
[----:B------:R-:W-:Y:S01]  /*00b0*/  BSSY.RECONVERGENT B0, `(.L_x_3) ;  /* 0x000000d000007945 */ /* 0x000fe20003800200 */
[----:B------:R-:W-:-:S06]  /*00c0*/  ULEA.HI UR5, UR5, UR5, URZ, 0x1 ;  /* 0x0000000505057291 */ /* 0x000fcc000f8f08ff */
[C---:B------:R-:W-:Y:S01]  /*00d0*/  ISETP.GE.AND P0, PT, R5.reuse, UR5, PT ;  /* 0x0000000505007c0c */ /* 0x040fe2000bf06270 */
[----:B0-----:R-:W-:-:S12]  /*00e0*/  IMAD.WIDE R2, R5, 0x4, R2 ;  /* 0x0000000405027825 */ /* 0x001fd800078e0202 */
[----:B-1----:R-:W-:Y:S05]  /*00f0*/  @P0 BRA `(.L_x_4) ;  /* 0x00000000000c0947 */ /* 0x002fea0003800000 */
[----:B------:R-:W2:Y:S02]  /*0100*/  LDG.E R0, desc[UR6][R2.64] ;  /* 0x0000000602007981 */ /* 0x000ea4000c1e1900 */
[----:B--2---:R-:W-:Y:S01]  /*0110*/  SHF.L.U32 R5, R0, 0x2, RZ ;  /* 0x0000000200057819 */ /* 0x004fe200000006ff */
[----:B------:R-:W-:Y:S06]  /*0120*/  BRA `(.L_x_5) ;  /* 0x0000000000147947 */ /* 0x000fec0003800000 */
.L_x_4:
[----:B------:R-:W2:Y:S01]  /*0130*/  LDG.E R0, desc[UR6][R2.64] ;  /* 0x0000000602007981 */ /* 0x000ea2000c1e1900 */
[----:B------:R-:W-:-:S06]  /*0140*/  USHF.L.U32 UR4, UR5, 0x1, URZ ;  /* 0x0000000105047899 */ /* 0x000fcc00080006ff */
[----:B------:R-:W-:-:S13]  /*0150*/  ISETP.GE.AND P0, PT, R5, UR4, PT ;  /* 0x0000000405007c0c */ /* 0x000fda000bf06270 */
[C---:B--2---:R-:W-:Y:S01]  /*0160*/  @!P0 IMAD R5, R0.reuse, 0x3, RZ ;  /* 0x0000000300058824 */ /* 0x044fe200078e02ff */
[----:B------:R-:W-:-:S07]  /*0170*/  @P0 SHF.L.U32 R5, R0, 0x1, RZ ;  /* 0x0000000100050819 */ /* 0x000fce00000006ff */
.L_x_5:
[----:B------:R-:W-:Y:S05]  /*0180*/  BSYNC.RECONVERGENT B0 ;  /* 0x0000000000007941 */ /* 0x000fea0003800200 */
.L_x_3:
[----:B------:R-:W-:-:S05]  /*0190*/  IMAD R5, R5, R0, RZ ;  /* 0x0000000005057224 */ /* 0x000fca00078e02ff */
[----:B------:R-:W-:Y:S01]  /*01a0*/  STG.E desc[UR6][R2.64], R5 ;  /* 0x0000000502007986 */ /* 0x000fe2000c101906 */
[----:B------:R-:W-:Y:S05]  /*01b0*/  EXIT ;  /* 0x000000000000794d */ /* 0x000fea0003800000 */
.L_x_6:
        /* <DEDUP_REMOVED lines=12> */
.L_x_10:


//--------------------- .text._Z18nonDivergentKernelPii --------------------------
	.section	.text._Z18nonDivergentKernelPii,"ax",@progbits
	.align	128
        .global         _Z18nonDivergentKernelPii
        .type           _Z18nonDivergentKernelPii,@function
        .size           _Z18nonDivergentKernelPii,(.L_x_11 - _Z18nonDivergentKernelPii)
        .other          _Z18nonDivergentKernelPii,@"STO_CUDA_ENTRY STV_DEFAULT"
_Z18nonDivergentKernelPii:
.text._Z18nonDivergentKernelPii:
        /* <DEDUP_REMOVED lines=8> */
[----:B------:R-:W0:Y:S01]  /*0080*/  LDC.64 R2, c[0x0][0x380] ;  /* 0x0000e000ff027b82 */ /* 0x000e220000000a00 */
[----:B------:R-:W1:Y:S01]  /*0090*/  LDCU.64 UR4, c[0x0][0x358] ;  /* 0x00006b00ff0477ac */ /* 0x000e620008000a00 */
[----:B0-----:R-:W-:-:S05]  /*00a0*/  IMAD.WIDE R2, R5, 0x4, R2 ;  /* 0x0000000405027825 */ /* 0x001fca00078e0202 */
[----:B-1----:R-:W2:Y:S02]  /*00b0*/  LDG.E R0, desc[UR4][R2.64] ;  /* 0x0000000402007981 */ /* 0x002ea4000c1e1900 */
[C---:B--2---:R-:W-:Y:S02]  /*00c0*/  LOP3.LUT R7, R0.reuse, 0x1, RZ, 0xc, !PT ;  /* 0x0000000100077812 */ /* 0x044fe400078e0cff */
[----:B------:R-:W-:-:S03]  /*00d0*/  LOP3.LUT R5, R0, 0x1, RZ, 0xc0, !PT ;  /* 0x0000000100057812 */ /* 0x000fc600078ec0ff */
[C---:B------:R-:W-:Y:S02]  /*00e0*/  IMAD R7, R0.reuse, R7, RZ ;  /* 0x0000000700077224 */ /* 0x040fe400078e02ff */
[----:B------:R-:W-:-:S05]  /*00f0*/  IMAD R0, R0, R5, R5 ;  /* 0x0000000500007224 */ /* 0x000fca00078e0205 */
[----:B------:R-:W-:-:S05]  /*0100*/  LEA R7, R7, R0, 0x1 ;  /* 0x0000000007077211 */ /* 0x000fca00078e08ff */
[----:B------:R-:W-:Y:S01]  /*0110*/  STG.E desc[UR4][R2.64], R7 ;  /* 0x0000000702007986 */ /* 0x000fe2000c101904 */
[----:B------:R-:W-:Y:S05]  /*0120*/  EXIT ;  /* 0x000000000000794d */ /* 0x000fea0003800000 */
.L_x_7:
        /* <DEDUP_REMOVED lines=13> */
.L_x_11:


//--------------------- .text._Z15divergentKernelPii --------------------------
	.section	.text._Z15divergentKernelPii,"ax",@progbits
	.align	128
        .global         _Z15divergentKernelPii
        .type           _Z15divergentKernelPii,@function
        .size           _Z15divergentKernelPii,(.L_x_12 - _Z15divergentKernelPii)
        .other          _Z15divergentKernelPii,@"STO_CUDA_ENTRY STV_DEFAULT"
_Z15divergentKernelPii:
.text._Z15divergentKernelPii:
        /* <DEDUP_REMOVED lines=12> */
[----:B--2---:R-:W-:-:S04]  /*00c0*/  LOP3.LUT R4, R0, 0x1, RZ, 0xc0, !PT ;  /* 0x0000000100047812 */ /* 0x004fc800078ec0ff */
[----:B------:R-:W-:-:S13]  /*00d0*/  ISETP.NE.U32.AND P0, PT, R4, 0x1, PT ;  /* 0x000000010400780c */ /* 0x000fda0003f05070 */
[----:B------:R-:W-:-:S05]  /*00e0*/  @P0 IMAD.SHL.U32 R5, R0, 0x2, RZ ;  /* 0x0000000200050824 */ /* 0x000fca00078e00ff */
[----:B------:R0:W-:Y:S01]  /*00f0*/  @P0 STG.E desc[UR4][R2.64], R5 ;  /* 0x0000000502000986 */ /* 0x0001e2000c101904 */
[----:B------:R-:W-:Y:S05]  /*0100*/  @P0 EXIT ;  /* 0x000000000000094d */ /* 0x000fea0003800000 */
[----:B0-----:R-:W-:-:S05]  /*0110*/  IADD3 R5, PT, PT, R0, 0x1, RZ ;  /* 0x0000000100057810 */ /* 0x001fca0007ffe0ff */
[----:B------:R-:W-:Y:S01]  /*0120*/  STG.E desc[UR4][R2.64], R5 ;  /* 0x0000000502007986 */ /* 0x000fe2000c101904 */
[----:B------:R-:W-:Y:S05]  /*0130*/  EXIT ;  /* 0x000000000000794d */ /* 0x000fea0003800000 */
.L_x_8:
        /* <DEDUP_REMOVED lines=12> */
.L_x_12:


//--------------------- .nv.shared.reserved.0     --------------------------
	.section	.nv.shared.reserved.0,"aw",@nobits
	.weak		__nv_reservedSMEM_offset_0_alias
	.size		__nv_reservedSMEM_offset_0_alias, 0, 64
	.other		__nv_reservedSMEM_offset_0_alias,@"STO_CUDA_RESERVED_SHARED STV_DEFAULT"
__nv_reservedSMEM_offset_0_alias:
	.zero		0
	.zero		64


//--------------------- .nv.constant0._Z16divergentKernel3Pii --------------------------
	.section	.nv.constant0._Z16divergentKernel3Pii,"a",@progbits
	.sectionflags	@""
	.align	4
.nv.constant0._Z16divergentKernel3Pii:
	.zero		908


//--------------------- .nv.constant0._Z16divergentKernel2Pii --------------------------
	.section	.nv.constant0._Z16divergentKernel2Pii,"a",@progbits
	.sectionflags	@""
	.align	4
.nv.constant0._Z16divergentKernel2Pii:
	.zero		908


//--------------------- .nv.constant0._Z18nonDivergentKernelPii --------------------------
	.section	.nv.constant0._Z18nonDivergentKernelPii,"a",@progbits
	.sectionflags	@""
	.align	4
.nv.constant0._Z18nonDivergentKernelPii:
	.zero		908


//--------------------- .nv.constant0._Z15divergentKernelPii --------------------------
	.section	.nv.constant0._Z15divergentKernelPii,"a",@progbits
	.sectionflags	@""
	.align	4
.nv.constant0._Z15divergentKernelPii:
	.zero		908


//--------------------- SYMBOLS --------------------------

	.type		.nv.reservedSmem.offset0,@object
	.size		.nv.reservedSmem.offset0,0x4
